//
// Generated by NVIDIA NVVM Compiler
//
// Compiler Build ID: CL-36424714
// Cuda compilation tools, release 13.0, V13.0.88
// Based on NVVM 20.0.0
//

.version 9.0
.target sm_100
.address_size 64

	// .globl	scaleMatrix

.visible .entry scaleMatrix(
	.param .u64 .ptr .align 1 scaleMatrix_param_0,
	.param .u64 .ptr .align 1 scaleMatrix_param_1,
	.param .u64 .ptr .align 1 scaleMatrix_param_2,
	.param .u32 scaleMatrix_param_3,
	.param .u32 scaleMatrix_param_4
)
{
	.reg .pred 	%p<4>;
	.reg .b16 	%rs<4>;
	.reg .b32 	%r<12>;
	.reg .b64 	%rd<12>;

	ld.param.u64 	%rd1, [scaleMatrix_param_0];
	ld.param.u64 	%rd2, [scaleMatrix_param_1];
	ld.param.u64 	%rd3, [scaleMatrix_param_2];
	ld.param.u32 	%r4, [scaleMatrix_param_3];
	ld.param.u32 	%r3, [scaleMatrix_param_4];
	mov.u32 	%r5, %ctaid.x;
	mov.u32 	%r6, %ntid.x;
	mov.u32 	%r7, %tid.x;
	mad.lo.s32 	%r1, %r5, %r6, %r7;
	mov.u32 	%r8, %ctaid.y;
	mov.u32 	%r9, %ntid.y;
	mov.u32 	%r10, %tid.y;
	mad.lo.s32 	%r2, %r8, %r9, %r10;
	setp.ge.s32 	%p1, %r2, %r4;
	setp.ge.s32 	%p2, %r1, %r3;
	or.pred  	%p3, %p1, %p2;
	@%p3 bra 	$L__BB0_2;
	cvta.to.global.u64 	%rd4, %rd1;
	cvta.to.global.u64 	%rd5, %rd2;
	cvta.to.global.u64 	%rd6, %rd3;
	mad.lo.s32 	%r11, %r3, %r2, %r1;
	mul.wide.s32 	%rd7, %r11, 2;
	add.s64 	%rd8, %rd4, %rd7;
	ld.global.u16 	%rs2, [%rd8];
	mul.wide.u32 	%rd9, %r2, 2;
	add.s64 	%rd10, %rd5, %rd9;
	ld.global.u16 	%rs3, [%rd10];
	// begin inline asm
	{mul.f16 %rs1,%rs2,%rs3;
}
	// end inline asm
	add.s64 	%rd11, %rd6, %rd7;
	st.global.u16 	[%rd11], %rs1;
$L__BB0_2:
	ret;

}


// ===== COMPILED SASS (sm_100) =====

	.target	sm_100

	.elftype	@"ET_EXEC"


//--------------------- .note.nv.tkinfo           --------------------------
	.section	.note.nv.tkinfo,"",@"SHT_NOTE"
	.sectionflags	@"SHF_NOTE_NV_TKINFO"
	.tkinfo
        /*0018*/ 	.word	0x00000002
        /*0030*/ 	.string	""
        /*0030*/ 	.string	"ptxas"
        /*0030*/ 	.string	"Cuda compilation tools, release 13.0, V13.0.88"
        /*0030*/ 	.string	"Build cuda_13.0.r13.0/compiler.36424714_0"
        /*0030*/ 	.string	"-arch sm_100 -m 64 "



//--------------------- .note.nv.cuinfo           --------------------------
	.section	.note.nv.cuinfo,"",@"SHT_NOTE"
	.sectionflags	@"SHF_NOTE_NV_CUINFO"
        /*0018*/ 	.short	0x0002
        /*001a*/ 	.short	0x0064
        /*001c*/ 	.short	0x0082
	.zero		2


//--------------------- .nv.info                  --------------------------
	.section	.nv.info,"",@"SHT_CUDA_INFO"
	.align	4


	//----- nvinfo : EIATTR_REGCOUNT
	.align		4
        /*0000*/ 	.byte	0x04, 0x2f
        /*0002*/ 	.short	(.L_1 - .L_0)
	.align		4
.L_0:
        /*0004*/ 	.word	index@(scaleMatrix)
        /*0008*/ 	.word	0x0000000c


	//----- nvinfo : EIATTR_FRAME_SIZE
	.align		4
.L_1:
        /*000c*/ 	.byte	0x04, 0x11
        /*000e*/ 	.short	(.L_3 - .L_2)
	.align		4
.L_2:
        /*0010*/ 	.word	index@(scaleMatrix)
        /*0014*/ 	.word	0x00000000


	//----- nvinfo : EIATTR_MIN_STACK_SIZE
	.align		4
.L_3:
        /*0018*/ 	.byte	0x04, 0x12
        /*001a*/ 	.short	(.L_5 - .L_4)
	.align		4
.L_4:
        /*001c*/ 	.word	index@(scaleMatrix)
        /*0020*/ 	.word	0x00000000
.L_5:


//--------------------- .nv.compat                --------------------------
	.section	.nv.compat,"",@"SHT_CUDA_COMPAT_INFO"
	.align	4
        /*0000*/ 	.byte	0x02, 0x09, 0x00, 0x00, 0x02, 0x02, 0x01, 0x00, 0x02, 0x05, 0x05, 0x00, 0x03, 0x07, 0x01, 0x01
        /*0010*/ 	.byte	0x02, 0x03, 0x00, 0x00, 0x02, 0x06, 0x01, 0x00, 0x04, 0x0b, 0x08, 0x00, 0x09, 0x00, 0x00, 0x00
        /*0020*/ 	.byte	0x00, 0x00, 0x00, 0x00


//--------------------- .nv.info.scaleMatrix      --------------------------
	.section	.nv.info.scaleMatrix,"",@"SHT_CUDA_INFO"
	.sectionflags	@""
	.align	4


	//----- nvinfo : EIATTR_CUDA_API_VERSION
	.align		4
        /*0000*/ 	.byte	0x04, 0x37
        /*0002*/ 	.short	(.L_7 - .L_6)
.L_6:
        /*0004*/ 	.word	0x00000082


	//----- nvinfo : EIATTR_KPARAM_INFO
	.align		4
.L_7:
        /*0008*/ 	.byte	0x04, 0x17
        /*000a*/ 	.short	(.L_9 - .L_8)
.L_8:
        /*000c*/ 	.word	0x00000000
        /*0010*/ 	.short	0x0004
        /*0012*/ 	.short	0x001c
        /*0014*/ 	.byte	0x00, 0xf0, 0x11, 0x00


	//----- nvinfo : EIATTR_KPARAM_INFO
	.align		4
.L_9:
        /*0018*/ 	.byte	0x04, 0x17
        /*001a*/ 	.short	(.L_11 - .L_10)
.L_10:
        /*001c*/ 	.word	0x00000000
        /*0020*/ 	.short	0x0003
        /*0022*/ 	.short	0x0018
        /*0024*/ 	.byte	0x00, 0xf0, 0x11, 0x00


	//----- nvinfo : EIATTR_KPARAM_INFO
	.align		4
.L_11:
        /*0028*/ 	.byte	0x04, 0x17
        /*002a*/ 	.short	(.L_13 - .L_12)
.L_12:
        /*002c*/ 	.word	0x00000000
        /*0030*/ 	.short	0x0002
        /*0032*/ 	.short	0x0010
        /*0034*/ 	.byte	0x00, 0xf5, 0x21, 0x00


	//----- nvinfo : EIATTR_KPARAM_INFO
	.align		4
.L_13:
        /*0038*/ 	.byte	0x04, 0x17
        /*003a*/ 	.short	(.L_15 - .L_14)
.L_14:
        /*003c*/ 	.word	0x00000000
        /*0040*/ 	.short	0x0001
        /*0042*/ 	.short	0x0008
        /*0044*/ 	.byte	0x00, 0xf5, 0x21, 0x00


	//----- nvinfo : EIATTR_KPARAM_INFO
	.align		4
.L_15:
        /*0048*/ 	.byte	0x04, 0x17
        /*004a*/ 	.short	(.L_17 - .L_16)
.L_16:
        /*004c*/ 	.word	0x00000000
        /*0050*/ 	.short	0x0000
        /*0052*/ 	.short	0x0000
        /*0054*/ 	.byte	0x00, 0xf5, 0x21, 0x00


	//----- nvinfo : EIATTR_SPARSE_MMA_MASK
	.align		4
.L_17:
        /*0058*/ 	.byte	0x03, 0x50
        /*005a*/ 	.short	0x0000


	//----- nvinfo : EIATTR_MAXREG_COUNT
	.align		4
        /*005c*/ 	.byte	0x03, 0x1b
        /*005e*/ 	.short	0x00ff


	//----- nvinfo : EIATTR_MERCURY_ISA_VERSION
	.align		4
        /*0060*/ 	.byte	0x03, 0x5f
        /*0062*/ 	.short	0x0101


	//----- nvinfo : EIATTR_VRC_CTA_INIT_COUNT
	.align		4
        /*0064*/ 	.byte	0x02, 0x4a
	.zero		1
	.zero		1


	//----- nvinfo : EIATTR_EXIT_INSTR_OFFSETS
	.align		4
        /*0068*/ 	.byte	0x04, 0x1c
        /*006a*/ 	.short	(.L_19 - .L_18)


	//   ....[0]....
.L_18:
        /*006c*/ 	.word	0x000000c0


	//   ....[1]....
        /*0070*/ 	.word	0x00000190


	//----- nvinfo : EIATTR_CBANK_PARAM_SIZE
	.align		4
.L_19:
        /*0074*/ 	.byte	0x03, 0x19
        /*0076*/ 	.short	0x0020


	//----- nvinfo : EIATTR_PARAM_CBANK
	.align		4
        /*0078*/ 	.byte	0x04, 0x0a
        /*007a*/ 	.short	(.L_21 - .L_20)
	.align		4
.L_20:
        /*007c*/ 	.word	index@(.nv.constant0.scaleMatrix)
        /*0080*/ 	.short	0x0380
        /*0082*/ 	.short	0x0020


	//----- nvinfo : EIATTR_SW_WAR
	.align		4
.L_21:
        /*0084*/ 	.byte	0x04, 0x36
        /*0086*/ 	.short	(.L_23 - .L_22)
.L_22:
        /*0088*/ 	.word	0x00000008
.L_23:


//--------------------- .nv.callgraph             --------------------------
	.section	.nv.callgraph,"",@"SHT_CUDA_CALLGRAPH"
	.align	4
	.sectionentsize	8
	.align		4
        /*0000*/ 	.word	0x00000000
	.align		4
        /*0004*/ 	.word	0xffffffff
	.align		4
        /*0008*/ 	.word	0x00000000
	.align		4
        /*000c*/ 	.word	0xfffffffe
	.align		4
        /*0010*/ 	.word	0x00000000
	.align		4
        /*0014*/ 	.word	0xfffffffd
	.align		4
        /*0018*/ 	.word	0x00000000
	.align		4
        /*001c*/ 	.word	0xfffffffc


//--------------------- .text.scaleMatrix         --------------------------
	.section	.text.scaleMatrix,"ax",@progbits
	.align	128
        .global         scaleMatrix
        .type           scaleMatrix,@function
        .size           scaleMatrix,(.L_x_1 - scaleMatrix)
        .other          scaleMatrix,@"STO_CUDA_ENTRY STV_DEFAULT"
scaleMatrix:
.text.scaleMatrix:
[----:B------:R-:W-:Y:S01]  /*0000*/  LDC R1, c[0x0][0x37c] ;  /* 0x0000df00ff017b82 */ /* 0x000fe20000000800 */
[----:B------:R-:W0:Y:S07]  /*0010*/  S2R R3, SR_TID.X ;  /* 0x0000000000037919 */ /* 0x000e2e0000002100 */
[----:B------:R-:W0:Y:S01]  /*0020*/  S2UR UR4, SR_CTAID.X ;  /* 0x00000000000479c3 */ /* 0x000e220000002500 */
[----:B------:R-:W1:Y:S01]  /*0030*/  LDCU.64 UR6, c[0x0][0x398] ;  /* 0x00007300ff0677ac */ /* 0x000e620008000a00 */
[----:B------:R-:W2:Y:S06]  /*0040*/  S2R R2, SR_TID.Y ;  /* 0x0000000000027919 */ /* 0x000eac0000002200 */
[----:B------:R-:W0:Y:S08]  /*0050*/  LDC R0, c[0x0][0x360] ;  /* 0x0000d800ff007b82 */ /* 0x000e300000000800 */
[----:B------:R-:W2:Y:S08]  /*0060*/  S2UR UR5, SR_CTAID.Y ;  /* 0x00000000000579c3 */ /* 0x000eb00000002600 */
[----:B------:R-:W2:Y:S01]  /*0070*/  LDC R7, c[0x0][0x364] ;  /* 0x0000d900ff077b82 */ /* 0x000ea20000000800 */
[----:B0-----:R-:W-:-:S05]  /*0080*/  IMAD R0, R0, UR4, R3 ;  /* 0x0000000400007c24 */ /* 0x001fca000f8e0203 */
[----:B-1----:R-:W-:Y:S01]  /*0090*/  ISETP.GE.AND P0, PT, R0, UR7, PT ;  /* 0x0000000700007c0c */ /* 0x002fe2000bf06270 */
[----:B--2---:R-:W-:-:S05]  /*00a0*/  IMAD R7, R7, UR5, R2 ;  /* 0x0000000507077c24 */ /* 0x004fca000f8e0202 */
[----:B------:R-:W-:-:S13]  /*00b0*/  ISETP.GE.OR P0, PT, R7, UR6, P0 ;  /* 0x0000000607007c0c */ /* 0x000fda0008706670 */
[----:B------:R-:W-:Y:S05]  /*00c0*/  @P0 EXIT ;  /* 0x000000000000094d */ /* 0x000fea0003800000 */
[----:B------:R-:W0:Y:S01]  /*00d0*/  LDC.64 R4, c[0x0][0x388] ;  /* 0x0000e200ff047b82 */ /* 0x000e220000000a00 */
[----:B------:R-:W1:Y:S01]  /*00e0*/  LDCU.64 UR4, c[0x0][0x358] ;  /* 0x00006b00ff0477ac */ /* 0x000e620008000a00 */
[----:B------:R-:W-:-:S06]  /*00f0*/  IMAD R9, R7, UR7, R0 ;  /* 0x0000000707097c24 */ /* 0x000fcc000f8e0200 */
[----:B------:R-:W2:Y:S01]  /*0100*/  LDC.64 R2, c[0x0][0x380] ;  /* 0x0000e000ff027b82 */ /* 0x000ea20000000a00 */
[----:B0-----:R-:W-:-:S07]  /*0110*/  IMAD.WIDE.U32 R4, R7, 0x2, R4 ;  /* 0x0000000207047825 */ /* 0x001fce00078e0004 */
[----:B------:R-:W0:Y:S01]  /*0120*/  LDC.64 R6, c[0x0][0x390] ;  /* 0x0000e400ff067b82 */ /* 0x000e220000000a00 */
[----:B-1----:R-:W3:Y:S01]  /*0130*/  LDG.E.U16 R5, desc[UR4][R4.64] ;  /* 0x0000000404057981 */ /* 0x002ee2000c1e1500 */
[----:B--2---:R-:W-:-:S06]  /*0140*/  IMAD.WIDE R2, R9, 0x2, R2 ;  /* 0x0000000209027825 */ /* 0x004fcc00078e0202 */
[----:B------:R-:W3:Y:S01]  /*0150*/  LDG.E.U16 R2, desc[UR4][R2.64] ;  /* 0x0000000402027981 */ /* 0x000ee2000c1e1500 */
[----:B0-----:R-:W-:-:S04]  /*0160*/  IMAD.WIDE R6, R9, 0x2, R6 ;  /* 0x0000000209067825 */ /* 0x001fc800078e0206 */
[----:B---3--:R-:W-:-:S05]  /*0170*/  HMUL2 R5, R2.H0_H0, R5.H0_H0 ;  /* 0x2000000502057232 */ /* 0x008fca0000000800 */
[----:B------:R-:W-:Y:S01]  /*0180*/  STG.E.U16 desc[UR4][R6.64], R5 ;  /* 0x0000000506007986 */ /* 0x000fe2000c101504 */
[----:B------:R-:W-:Y:S05]  /*0190*/  EXIT ;  /* 0x000000000000794d */ /* 0x000fea0003800000 */
.L_x_0:
[----:B------:R-:W-:-:S00]  /*01a0*/  BRA `(.L_x_0) ;  /* 0xfffffffc00fc7947 */ /* 0x000fc0000383ffff */
[----:B------:R-:W-:-:S00]  /*01b0*/  NOP ;  /* 0x0000000000007918 */ /* 0x000fc00000000000 */
        /* <DEDUP_REMOVED lines=12> */
.L_x_1:


//--------------------- .nv.shared.reserved.0     --------------------------
	.section	.nv.shared.reserved.0,"aw",@nobits
	.weak		__nv_reservedSMEM_offset_0_alias
	.size		__nv_reservedSMEM_offset_0_alias, 0, 64
	.other		__nv_reservedSMEM_offset_0_alias,@"STO_CUDA_RESERVED_SHARED STV_DEFAULT"
__nv_reservedSMEM_offset_0_alias:
	.zero		0
	.zero		64


//--------------------- .nv.constant0.scaleMatrix --------------------------
	.section	.nv.constant0.scaleMatrix,"a",@progbits
	.sectionflags	@""
	.align	4
.nv.constant0.scaleMatrix:
	.zero		928


//--------------------- SYMBOLS --------------------------

	.type		.nv.reservedSmem.offset0,@object
	.size		.nv.reservedSmem.offset0,0x4
